	.headerflags	@"EF_CUDA_TEXMODE_UNIFIED EF_CUDA_64BIT_ADDRESS EF_CUDA_ACCELERATORS EF_CUDA_SM90 EF_CUDA_VIRTUAL_SM(EF_CUDA_SM90)"
	.elftype	@"ET_EXEC"


//--------------------- .nv.info                  --------------------------
	.section	.nv.info,"",@"SHT_CUDA_INFO"
	.align	4


	//----- nvinfo : EIATTR_REGCOUNT
	.align		4
        /*0000*/ 	.byte	0x04, 0x2f
        /*0002*/ 	.short	(.L_3 - .L_2)
	.align		4
.L_2:
        /*0004*/ 	.word	index@(triton_poi_fused__native_batch_norm_legit_no_training_relu_14)
        /*0008*/ 	.word	0x0000000f


	//----- nvinfo : EIATTR_MIN_STACK_SIZE
	.align		4
.L_3:
        /*000c*/ 	.byte	0x04, 0x12
        /*000e*/ 	.short	(.L_5 - .L_4)
	.align		4
.L_4:
        /*0010*/ 	.word	index@(triton_poi_fused__native_batch_norm_legit_no_training_relu_14)
        /*0014*/ 	.word	0x00000000


	//----- nvinfo : EIATTR_FRAME_SIZE
	.align		4
.L_5:
        /*0018*/ 	.byte	0x04, 0x11
        /*001a*/ 	.short	(.L_7 - .L_6)
	.align		4
.L_6:
        /*001c*/ 	.word	index@(triton_poi_fused__native_batch_norm_legit_no_training_relu_14)
        /*0020*/ 	.word	0x00000000


	//----- nvinfo : EIATTR_MIN_STACK_SIZE
	.align		4
.L_7:
        /*0024*/ 	.byte	0x04, 0x12
        /*0026*/ 	.short	(.L_9 - .L_8)
	.align		4
.L_8:
        /*0028*/ 	.word	index@(triton_poi_fused__native_batch_norm_legit_no_training_relu_14)
        /*002c*/ 	.word	0x00000000
.L_9:


//--------------------- .nv.info.triton_poi_fused__native_batch_norm_legit_no_training_relu_14 --------------------------
	.section	.nv.info.triton_poi_fused__native_batch_norm_legit_no_training_relu_14,"",@"SHT_CUDA_INFO"
	.sectionflags	@""
	.align	4


	//----- nvinfo : EIATTR_CUDA_API_VERSION
	.align		4
        /*0000*/ 	.byte	0x04, 0x37
        /*0002*/ 	.short	(.L_11 - .L_10)
.L_10:
        /*0004*/ 	.word	0x0000007c


	//----- nvinfo : EIATTR_KPARAM_INFO
	.align		4
.L_11:
        /*0008*/ 	.byte	0x04, 0x17
        /*000a*/ 	.short	(.L_13 - .L_12)
.L_12:
        /*000c*/ 	.word	0x00000000
        /*0010*/ 	.short	0x0003
        /*0012*/ 	.short	0x0018
        /*0014*/ 	.byte	0x00, 0xf0, 0x11, 0x00


	//----- nvinfo : EIATTR_KPARAM_INFO
	.align		4
.L_13:
        /*0018*/ 	.byte	0x04, 0x17
        /*001a*/ 	.short	(.L_15 - .L_14)
.L_14:
        /*001c*/ 	.word	0x00000000
        /*0020*/ 	.short	0x0002
        /*0022*/ 	.short	0x0010
        /*0024*/ 	.byte	0x00, 0xf4, 0x21, 0x00


	//----- nvinfo : EIATTR_KPARAM_INFO
	.align		4
.L_15:
        /*0028*/ 	.byte	0x04, 0x17
        /*002a*/ 	.short	(.L_17 - .L_16)
.L_16:
        /*002c*/ 	.word	0x00000000
        /*0030*/ 	.short	0x0001
        /*0032*/ 	.short	0x0008
        /*0034*/ 	.byte	0x00, 0xf4, 0x21, 0x00


	//----- nvinfo : EIATTR_KPARAM_INFO
	.align		4
.L_17:
        /*0038*/ 	.byte	0x04, 0x17
        /*003a*/ 	.short	(.L_19 - .L_18)
.L_18:
        /*003c*/ 	.word	0x00000000
        /*0040*/ 	.short	0x0000
        /*0042*/ 	.short	0x0000
        /*0044*/ 	.byte	0x00, 0xf4, 0x21, 0x00


	//----- nvinfo : EIATTR_SPARSE_MMA_MASK
	.align		4
.L_19:
        /*0048*/ 	.byte	0x03, 0x50
        /*004a*/ 	.short	0x0000


	//----- nvinfo : EIATTR_MAXREG_COUNT
	.align		4
        /*004c*/ 	.byte	0x03, 0x1b
        /*004e*/ 	.short	0x00ff


	//----- nvinfo : EIATTR_EXIT_INSTR_OFFSETS
	.align		4
        /*0050*/ 	.byte	0x04, 0x1c
        /*0052*/ 	.short	(.L_21 - .L_20)


	//   ....[0]....
.L_20:
        /*0054*/ 	.word	0x00000320


	//----- nvinfo : EIATTR_REQNTID
	.align		4
.L_21:
        /*0058*/ 	.byte	0x04, 0x10
        /*005a*/ 	.short	(.L_23 - .L_22)
.L_22:
        /*005c*/ 	.word	0x00000100
        /*0060*/ 	.word	0x00000001
        /*0064*/ 	.word	0x00000001


	//----- nvinfo : EIATTR_CBANK_PARAM_SIZE
	.align		4
.L_23:
        /*0068*/ 	.byte	0x03, 0x19
        /*006a*/ 	.short	0x001c


	//----- nvinfo : EIATTR_PARAM_CBANK
	.align		4
        /*006c*/ 	.byte	0x04, 0x0a
        /*006e*/ 	.short	(.L_25 - .L_24)
	.align		4
.L_24:
        /*0070*/ 	.word	index@(.nv.constant0.triton_poi_fused__native_batch_norm_legit_no_training_relu_14)
        /*0074*/ 	.short	0x0210
        /*0076*/ 	.short	0x001c


	//----- nvinfo : EIATTR_SW_WAR
	.align		4
.L_25:
        /*0078*/ 	.byte	0x04, 0x36
        /*007a*/ 	.short	(.L_27 - .L_26)
.L_26:
        /*007c*/ 	.word	0x00000008
.L_27:


//--------------------- .nv.callgraph             --------------------------
	.section	.nv.callgraph,"",@"SHT_CUDA_CALLGRAPH"
	.align	4
	.sectionentsize	8
	.align		4
        /*0000*/ 	.word	0x00000000
	.align		4
        /*0004*/ 	.word	0xffffffff
	.align		4
        /*0008*/ 	.word	0x00000000
	.align		4
        /*000c*/ 	.word	0xfffffffe
	.align		4
        /*0010*/ 	.word	0x00000000
	.align		4
        /*0014*/ 	.word	0xfffffffd
	.align		4
        /*0018*/ 	.word	0x00000000
	.align		4
        /*001c*/ 	.word	0xfffffffc


//--------------------- .nv.constant4             --------------------------
	.section	.nv.constant4,"a",@progbits
	.align	8
	.align		8
.nv.constant4:
        /*0000*/ 	.dword	_$_str
	.align		8
        /*0008*/ 	.dword	_$_str_$_2


//--------------------- .text.triton_poi_fused__native_batch_norm_legit_no_training_relu_14 --------------------------
	.section	.text.triton_poi_fused__native_batch_norm_legit_no_training_relu_14,"ax",@progbits
	.align	128
        .global         triton_poi_fused__native_batch_norm_legit_no_training_relu_14
        .type           triton_poi_fused__native_batch_norm_legit_no_training_relu_14,@function
        .size           triton_poi_fused__native_batch_norm_legit_no_training_relu_14,(.L_x_1 - triton_poi_fused__native_batch_norm_legit_no_training_relu_14)
        .other          triton_poi_fused__native_batch_norm_legit_no_training_relu_14,@"STO_CUDA_ENTRY STV_DEFAULT"
triton_poi_fused__native_batch_norm_legit_no_training_relu_14:
.text.triton_poi_fused__native_batch_norm_legit_no_training_relu_14:
[----:B------:R-:W-:Y:S01]  /*0000*/  LDC R1, c[0x0][0x28] ;  /* 0x00000a00ff017b82 */ /* 0x000fe20000000800 */
[----:B------:R-:W1:Y:S07]  /*0010*/  S2R R0, SR_TID.X ;  /* 0x0000000000007919 */ /* 0x000e6e0000002100 */
[----:B------:R-:W2:Y:S01]  /*0020*/  LDC.64 R8, c[0x0][0x220] ;  /* 0x00008800ff087b82 */ /* 0x000ea20000000a00 */
[----:B------:R-:W-:Y:S01]  /*0030*/  ULDC.64 UR4, c[0x0][0x208] ;  /* 0x0000820000047ab9 */ /* 0x000fe20000000a00 */
[----:B------:R-:W3:Y:S06]  /*0040*/  S2R R5, SR_CTAID.X ;  /* 0x0000000000057919 */ /* 0x000eec0000002500 */
[----:B------:R-:W4:Y:S01]  /*0050*/  LDC.64 R6, c[0x0][0x218] ;  /* 0x00008600ff067b82 */ /* 0x000f220000000a00 */
[----:B-1----:R-:W-:-:S04]  /*0060*/  SHF.L.U32 R0, R0, 0x1, RZ ;  /* 0x0000000100007819 */ /* 0x002fc800000006ff */
[----:B------:R-:W-:-:S04]  /*0070*/  LOP3.LUT R0, R0, 0x1fe, RZ, 0xc0, !PT ;  /* 0x000001fe00007812 */ /* 0x000fc800078ec0ff */
[----:B---3--:R-:W-:-:S05]  /*0080*/  LEA R5, R5, R0, 0x9 ;  /* 0x0000000005057211 */ /* 0x008fca00078e48ff */
[----:B------:R-:W-:-:S05]  /*0090*/  IMAD.HI R0, R5, 0x2aaaaaab, RZ ;  /* 0x2aaaaaab05007827 */ /* 0x000fca00078e02ff */
[----:B------:R-:W-:-:S04]  /*00a0*/  SHF.R.U32.HI R3, RZ, 0x1f, R0 ;  /* 0x0000001fff037819 */ /* 0x000fc80000011600 */
[----:B------:R-:W-:Y:S02]  /*00b0*/  LEA.HI R0, R0, R3, RZ, 0x1a ;  /* 0x0000000300007211 */ /* 0x000fe400078fd0ff */
[----:B------:R-:W1:Y:S03]  /*00c0*/  LDC.64 R2, c[0x0][0x210] ;  /* 0x00008400ff027b82 */ /* 0x000e660000000a00 */
[----:B------:R-:W-:-:S04]  /*00d0*/  IMAD R11, R0, -0x180, R5 ;  /* 0xfffffe80000b7824 */ /* 0x000fc800078e0205 */
[----:B--2---:R-:W-:-:S06]  /*00e0*/  IMAD.WIDE R8, R11, 0x4, R8 ;  /* 0x000000040b087825 */ /* 0x004fcc00078e0208 */
[----:B------:R-:W2:Y:S01]  /*00f0*/  LDG.E.EL.64 R8, desc[UR4][R8.64] ;  /* 0x0000000408087981 */ /* 0x000ea2000c2e1b00 */
[----:B----4-:R-:W-:-:S06]  /*0100*/  IMAD.WIDE R6, R11, 0x4, R6 ;  /* 0x000000040b067825 */ /* 0x010fcc00078e0206 */
[----:B------:R-:W3:Y:S01]  /*0110*/  LDG.E.EL.64 R6, desc[UR4][R6.64] ;  /* 0x0000000406067981 */ /* 0x000ee2000c2e1b00 */
[----:B-1----:R-:W-:-:S05]  /*0120*/  IMAD.WIDE R2, R5, 0x4, R2 ;  /* 0x0000000405027825 */ /* 0x002fca00078e0202 */
[----:B------:R-:W3:Y:S01]  /*0130*/  LDG.E.64 R4, desc[UR4][R2.64] ;  /* 0x0000000402047981 */ /* 0x000ee2000c1e1b00 */
[----:B--2---:R-:W-:Y:S01]  /*0140*/  FADD R0, R8, 9.9999997473787516356e-06 ;  /* 0x3727c5ac08007421 */ /* 0x004fe20000000000 */
[----:B------:R-:W-:-:S03]  /*0150*/  FADD R10, R9, 9.9999997473787516356e-06 ;  /* 0x3727c5ac090a7421 */ /* 0x000fc60000000000 */
[----:B------:R-:W1:Y:S08]  /*0160*/  MUFU.SQRT R11, R0 ;  /* 0x00000000000b7308 */ /* 0x000e700000002000 */
[----:B------:R-:W2:Y:S01]  /*0170*/  MUFU.SQRT R12, R10 ;  /* 0x0000000a000c7308 */ /* 0x000ea20000002000 */
[C---:B-1----:R-:W-:Y:S02]  /*0180*/  FSETP.GT.AND P0, PT, R11.reuse, 8.50705917302346158658e+37, PT ;  /* 0x7e8000000b00780b */ /* 0x042fe40003f04000 */
[----:B------:R-:W-:-:S02]  /*0190*/  FSETP.GEU.AND P2, PT, R11, 1.175494350822287508e-38, PT ;  /* 0x008000000b00780b */ /* 0x000fc40003f4e000 */
[C---:B--2---:R-:W-:Y:S02]  /*01a0*/  FSETP.GT.AND P1, PT, R12.reuse, 8.50705917302346158658e+37, PT ;  /* 0x7e8000000c00780b */ /* 0x044fe40003f24000 */
[----:B------:R-:W-:-:S07]  /*01b0*/  FSETP.GEU.AND P3, PT, R12, 1.175494350822287508e-38, PT ;  /* 0x008000000c00780b */ /* 0x000fce0003f6e000 */
[----:B------:R-:W-:Y:S01]  /*01c0*/  @P0 FMUL R11, R11, 0.25 ;  /* 0x3e8000000b0b0820 */ /* 0x000fe20000400000 */
[----:B------:R-:W-:-:S03]  /*01d0*/  HFMA2.MMA R9, -RZ, RZ, 1.625, 0 ;  /* 0x3e800000ff097435 */ /* 0x000fc600000001ff */
[----:B------:R-:W-:Y:S01]  /*01e0*/  @!P2 FMUL R11, R11, 16777216 ;  /* 0x4b8000000b0ba820 */ /* 0x000fe20000400000 */
[----:B------:R-:W-:-:S04]  /*01f0*/  @P1 FMUL R12, R12, 0.25 ;  /* 0x3e8000000c0c1820 */ /* 0x000fc80000400000 */
[----:B------:R-:W-:Y:S01]  /*0200*/  @!P3 FMUL R12, R12, 16777216 ;  /* 0x4b8000000c0cb820 */ /* 0x000fe20000400000 */
[----:B------:R-:W1:Y:S01]  /*0210*/  MUFU.RCP R11, R11 ;  /* 0x0000000b000b7308 */ /* 0x000e620000001000 */
[----:B------:R-:W-:-:S07]  /*0220*/  FSEL R0, R9, 1, P0 ;  /* 0x3f80000009007808 */ /* 0x000fce0000000000 */
[----:B------:R-:W2:Y:S01]  /*0230*/  MUFU.RCP R12, R12 ;  /* 0x0000000c000c7308 */ /* 0x000ea20000001000 */
[----:B------:R-:W-:Y:S01]  /*0240*/  FSEL R9, R9, 1, P1 ;  /* 0x3f80000009097808 */ /* 0x000fe20000800000 */
[----:B------:R-:W-:Y:S01]  /*0250*/  @!P2 FMUL R0, R0, 16777216 ;  /* 0x4b8000000000a820 */ /* 0x000fe20000400000 */
[----:B---3--:R-:W-:-:S03]  /*0260*/  FADD R5, R5, -R7 ;  /* 0x8000000705057221 */ /* 0x008fc60000000000 */
[----:B------:R-:W-:Y:S01]  /*0270*/  @!P3 FMUL R9, R9, 16777216 ;  /* 0x4b8000000909b820 */ /* 0x000fe20000400000 */
[----:B-1----:R-:W-:Y:S01]  /*0280*/  FMUL R7, R11, R0 ;  /* 0x000000000b077220 */ /* 0x002fe20000400000 */
[----:B------:R-:W-:Y:S02]  /*0290*/  FADD R4, R4, -R6 ;  /* 0x8000000604047221 */ /* 0x000fe40000000000 */
[----:B--2---:R-:W-:Y:S02]  /*02a0*/  FMUL R0, R12, R9 ;  /* 0x000000090c007220 */ /* 0x004fe40000400000 */
[----:B------:R-:W-:Y:S02]  /*02b0*/  FMUL R4, R4, R7 ;  /* 0x0000000704047220 */ /* 0x000fe40000400000 */
[----:B------:R-:W-:-:S03]  /*02c0*/  FMUL R0, R5, R0 ;  /* 0x0000000005007220 */ /* 0x000fc60000400000 */
[----:B------:R-:W-:Y:S02]  /*02d0*/  FSETP.GEU.AND P0, PT, R4, RZ, PT ;  /* 0x000000ff0400720b */ /* 0x000fe40003f0e000 */
[----:B------:R-:W-:Y:S02]  /*02e0*/  FSETP.GEU.AND P1, PT, R0, RZ, PT ;  /* 0x000000ff0000720b */ /* 0x000fe40003f2e000 */
[----:B------:R-:W-:Y:S02]  /*02f0*/  FSEL R4, R4, RZ, P0 ;  /* 0x000000ff04047208 */ /* 0x000fe40000000000 */
[----:B------:R-:W-:-:S05]  /*0300*/  FSEL R5, R0, RZ, P1 ;  /* 0x000000ff00057208 */ /* 0x000fca0000800000 */
[----:B------:R-:W-:Y:S01]  /*0310*/  STG.E.64 desc[UR4][R2.64], R4 ;  /* 0x0000000402007986 */ /* 0x000fe2000c101b04 */
[----:B------:R-:W-:Y:S05]  /*0320*/  EXIT ;  /* 0x000000000000794d */ /* 0x000fea0003800000 */
.L_x_0:
[----:B------:R-:W-:-:S00]  /*0330*/  BRA `(.L_x_0) ;  /* 0xfffffffc00fc7947 */ /* 0x000fc0000383ffff */
[----:B------:R-:W-:-:S00]  /*0340*/  NOP ;  /* 0x0000000000007918 */ /* 0x000fc00000000000 */
        /* <DEDUP_REMOVED lines=11> */
.L_x_1:


//--------------------- .nv.global.init           --------------------------
	.section	.nv.global.init,"aw",@progbits
.nv.global.init:
	.type		_$_str,@object
	.size		_$_str,(_$_str_$_2 - _$_str)
_$_str:
        /*0000*/ 	.byte	0x5f, 0x5f, 0x43, 0x55, 0x44, 0x41, 0x5f, 0x46, 0x54, 0x5a, 0x00
	.type		_$_str_$_2,@object
	.size		_$_str_$_2,(.L_1 - _$_str_$_2)
_$_str_$_2:
        /*000b*/ 	.byte	0x5f, 0x5f, 0x43, 0x55, 0x44, 0x41, 0x5f, 0x50, 0x52, 0x45, 0x43, 0x5f, 0x53, 0x51, 0x52, 0x54
        /*001b*/ 	.byte	0x00
.L_1:


//--------------------- .nv.constant0.triton_poi_fused__native_batch_norm_legit_no_training_relu_14 --------------------------
	.section	.nv.constant0.triton_poi_fused__native_batch_norm_legit_no_training_relu_14,"a",@progbits
	.sectionflags	@""
	.align	4
.nv.constant0.triton_poi_fused__native_batch_norm_legit_no_training_relu_14:
	.zero		556
